//
// Generated by NVIDIA NVVM Compiler
//
// Compiler Build ID: CL-36424714
// Cuda compilation tools, release 13.0, V13.0.88
// Based on NVVM 20.0.0
//

.version 9.0
.target sm_100
.address_size 64

	// .globl	_Z6reduceIdEvPT_iii
// _ZZ6reduceIdEvPT_iiiE4temp has been demoted
// _ZZ10down_sweepIdEvPT_iiiE4temp has been demoted

.visible .entry _Z6reduceIdEvPT_iii(
	.param .u64 .ptr .align 1 _Z6reduceIdEvPT_iii_param_0,
	.param .u32 _Z6reduceIdEvPT_iii_param_1,
	.param .u32 _Z6reduceIdEvPT_iii_param_2,
	.param .u32 _Z6reduceIdEvPT_iii_param_3
)
{
	.reg .pred 	%p<12>;
	.reg .b32 	%r<29>;
	.reg .b64 	%rd<18>;
	.reg .b64 	%fd<29>;
	// demoted variable
	.shared .align 8 .b8 _ZZ6reduceIdEvPT_iiiE4temp[2048];
	ld.param.u64 	%rd2, [_Z6reduceIdEvPT_iii_param_0];
	ld.param.u32 	%r8, [_Z6reduceIdEvPT_iii_param_1];
	ld.param.u32 	%r9, [_Z6reduceIdEvPT_iii_param_2];
	ld.param.u32 	%r10, [_Z6reduceIdEvPT_iii_param_3];
	cvta.to.global.u64 	%rd1, %rd2;
	mov.u32 	%r11, %ctaid.y;
	mov.u32 	%r12, %ntid.x;
	mov.u32 	%r13, %nctaid.x;
	mov.u32 	%r14, %ctaid.x;
	mov.u32 	%r1, %tid.x;
	mad.lo.s32 	%r15, %r13, %r11, %r14;
	mad.lo.s32 	%r2, %r15, %r12, %r1;
	mul.lo.s32 	%r16, %r2, %r10;
	shl.b32 	%r17, %r16, 1;
	add.s32 	%r3, %r17, %r10;
	setp.ge.s32 	%p1, %r2, %r8;
	shl.b32 	%r18, %r1, 3;
	mov.u32 	%r19, _ZZ6reduceIdEvPT_iiiE4temp;
	add.s32 	%r4, %r19, %r18;
	@%p1 bra 	$L__BB0_2;
	mul.wide.s32 	%rd3, %r3, 8;
	add.s64 	%rd4, %rd1, %rd3;
	ld.global.f64 	%fd1, [%rd4+-8];
	mul.wide.s32 	%rd5, %r10, 8;
	add.s64 	%rd6, %rd4, %rd5;
	ld.global.f64 	%fd2, [%rd6+-8];
	add.f64 	%fd3, %fd1, %fd2;
	st.volatile.shared.f64 	[%r4], %fd3;
$L__BB0_2:
	bar.sync 	0;
	shl.b32 	%r20, %r1, 1;
	or.b32  	%r5, %r20, 1;
	setp.gt.u32 	%p2, %r1, 127;
	@%p2 bra 	$L__BB0_4;
	add.s32 	%r22, %r4, %r18;
	ld.volatile.shared.f64 	%fd4, [%r22];
	ld.volatile.shared.f64 	%fd5, [%r22+8];
	add.f64 	%fd6, %fd4, %fd5;
	st.volatile.shared.f64 	[%r22+8], %fd6;
$L__BB0_4:
	bar.sync 	0;
	setp.gt.u32 	%p3, %r1, 63;
	shl.b32 	%r6, %r5, 4;
	add.s32 	%r7, %r19, %r6;
	@%p3 bra 	$L__BB0_6;
	ld.volatile.shared.f64 	%fd7, [%r7+-8];
	ld.volatile.shared.f64 	%fd8, [%r7+8];
	add.f64 	%fd9, %fd7, %fd8;
	st.volatile.shared.f64 	[%r7+8], %fd9;
$L__BB0_6:
	bar.sync 	0;
	setp.gt.u32 	%p4, %r1, 31;
	@%p4 bra 	$L__BB0_8;
	add.s32 	%r24, %r7, %r6;
	ld.volatile.shared.f64 	%fd10, [%r24+-8];
	ld.volatile.shared.f64 	%fd11, [%r24+24];
	add.f64 	%fd12, %fd10, %fd11;
	st.volatile.shared.f64 	[%r24+24], %fd12;
$L__BB0_8:
	bar.sync 	0;
	setp.gt.u32 	%p5, %r1, 15;
	@%p5 bra 	$L__BB0_10;
	mad.lo.s32 	%r25, %r5, 48, %r7;
	ld.volatile.shared.f64 	%fd13, [%r25+-8];
	ld.volatile.shared.f64 	%fd14, [%r25+56];
	add.f64 	%fd15, %fd13, %fd14;
	st.volatile.shared.f64 	[%r25+56], %fd15;
$L__BB0_10:
	bar.sync 	0;
	setp.gt.u32 	%p6, %r1, 7;
	@%p6 bra 	$L__BB0_12;
	mad.lo.s32 	%r26, %r5, 112, %r7;
	ld.volatile.shared.f64 	%fd16, [%r26+-8];
	ld.volatile.shared.f64 	%fd17, [%r26+120];
	add.f64 	%fd18, %fd16, %fd17;
	st.volatile.shared.f64 	[%r26+120], %fd18;
$L__BB0_12:
	bar.sync 	0;
	setp.gt.u32 	%p7, %r1, 3;
	@%p7 bra 	$L__BB0_14;
	mad.lo.s32 	%r27, %r5, 240, %r7;
	ld.volatile.shared.f64 	%fd19, [%r27+-8];
	ld.volatile.shared.f64 	%fd20, [%r27+248];
	add.f64 	%fd21, %fd19, %fd20;
	st.volatile.shared.f64 	[%r27+248], %fd21;
$L__BB0_14:
	bar.sync 	0;
	setp.gt.u32 	%p8, %r1, 1;
	@%p8 bra 	$L__BB0_16;
	mad.lo.s32 	%r28, %r5, 496, %r7;
	ld.volatile.shared.f64 	%fd22, [%r28+-8];
	ld.volatile.shared.f64 	%fd23, [%r28+504];
	add.f64 	%fd24, %fd22, %fd23;
	st.volatile.shared.f64 	[%r28+504], %fd24;
$L__BB0_16:
	bar.sync 	0;
	setp.ne.s32 	%p9, %r1, 0;
	@%p9 bra 	$L__BB0_18;
	ld.volatile.shared.f64 	%fd25, [_ZZ6reduceIdEvPT_iiiE4temp+1016];
	ld.volatile.shared.f64 	%fd26, [_ZZ6reduceIdEvPT_iiiE4temp+2040];
	add.f64 	%fd27, %fd25, %fd26;
	st.volatile.shared.f64 	[_ZZ6reduceIdEvPT_iiiE4temp+2040], %fd27;
$L__BB0_18:
	setp.ge.s32 	%p10, %r2, %r8;
	bar.sync 	0;
	@%p10 bra 	$L__BB0_20;
	ld.volatile.shared.f64 	%fd28, [%r4];
	cvt.s64.s32 	%rd7, %r10;
	cvt.s64.s32 	%rd8, %r3;
	add.s64 	%rd9, %rd8, %rd7;
	shl.b64 	%rd10, %rd9, 3;
	add.s64 	%rd11, %rd1, %rd10;
	st.global.f64 	[%rd11+-8], %fd28;
$L__BB0_20:
	setp.ne.s32 	%p11, %r1, %r9;
	@%p11 bra 	$L__BB0_22;
	cvt.s64.s32 	%rd12, %r10;
	cvt.s64.s32 	%rd13, %r3;
	add.s64 	%rd14, %rd13, %rd12;
	shl.b64 	%rd15, %rd14, 3;
	add.s64 	%rd16, %rd1, %rd15;
	mov.b64 	%rd17, 0;
	st.global.u64 	[%rd16+-8], %rd17;
$L__BB0_22:
	ret;

}
	// .globl	_Z10down_sweepIdEvPT_iii
.visible .entry _Z10down_sweepIdEvPT_iii(
	.param .u64 .ptr .align 1 _Z10down_sweepIdEvPT_iii_param_0,
	.param .u32 _Z10down_sweepIdEvPT_iii_param_1,
	.param .u32 _Z10down_sweepIdEvPT_iii_param_2,
	.param .u32 _Z10down_sweepIdEvPT_iii_param_3
)
{
	.reg .pred 	%p<6>;
	.reg .b16 	%rs<3>;
	.reg .b32 	%r<35>;
	.reg .b64 	%rd<7>;
	.reg .b64 	%fd<9>;
	// demoted variable
	.shared .align 8 .b8 _ZZ10down_sweepIdEvPT_iiiE4temp[4096];
	ld.param.u64 	%rd3, [_Z10down_sweepIdEvPT_iii_param_0];
	ld.param.u32 	%r11, [_Z10down_sweepIdEvPT_iii_param_1];
	ld.param.u32 	%r12, [_Z10down_sweepIdEvPT_iii_param_2];
	ld.param.u32 	%r13, [_Z10down_sweepIdEvPT_iii_param_3];
	cvta.to.global.u64 	%rd4, %rd3;
	mov.u32 	%r14, %ctaid.y;
	mov.u32 	%r15, %ntid.x;
	mov.u32 	%r16, %nctaid.x;
	mov.u32 	%r17, %ctaid.x;
	mov.u32 	%r1, %tid.x;
	mad.lo.s32 	%r18, %r16, %r14, %r17;
	mad.lo.s32 	%r19, %r18, %r15, %r1;
	mul.lo.s32 	%r20, %r19, %r13;
	shl.b32 	%r21, %r20, 1;
	add.s32 	%r22, %r21, %r13;
	add.s32 	%r23, %r22, %r13;
	add.s32 	%r2, %r23, -1;
	setp.ge.s32 	%p1, %r2, %r12;
	mul.wide.s32 	%rd5, %r22, 8;
	add.s64 	%rd1, %rd4, %rd5;
	shl.b32 	%r24, %r1, 4;
	mov.u32 	%r25, _ZZ10down_sweepIdEvPT_iiiE4temp;
	add.s32 	%r3, %r25, %r24;
	mul.wide.s32 	%rd6, %r13, 8;
	add.s64 	%rd2, %rd1, %rd6;
	@%p1 bra 	$L__BB1_2;
	ld.global.f64 	%fd1, [%rd1+-8];
	st.volatile.shared.f64 	[%r3], %fd1;
	ld.global.f64 	%fd2, [%rd2+-8];
	st.volatile.shared.f64 	[%r3+8], %fd2;
$L__BB1_2:
	bar.sync 	0;
	setp.lt.s32 	%p2, %r11, 1;
	@%p2 bra 	$L__BB1_7;
	min.u32 	%r34, %r11, 256;
	cvt.u16.u32 	%rs1, %r34;
	div.u16 	%rs2, 256, %rs1;
	cvt.u32.u16 	%r33, %rs2;
	shl.b32 	%r26, %r1, 1;
	or.b32  	%r6, %r26, 1;
$L__BB1_4:
	setp.ge.s32 	%p3, %r1, %r33;
	@%p3 bra 	$L__BB1_6;
	mul.lo.s32 	%r27, %r34, %r6;
	shl.b32 	%r28, %r27, 3;
	add.s32 	%r30, %r25, %r28;
	ld.volatile.shared.f64 	%fd3, [%r30+-8];
	shl.b32 	%r31, %r34, 3;
	add.s32 	%r32, %r30, %r31;
	ld.volatile.shared.f64 	%fd4, [%r32+-8];
	st.volatile.shared.f64 	[%r30+-8], %fd4;
	ld.volatile.shared.f64 	%fd5, [%r32+-8];
	add.f64 	%fd6, %fd3, %fd5;
	st.volatile.shared.f64 	[%r32+-8], %fd6;
$L__BB1_6:
	bar.sync 	0;
	shr.u32 	%r9, %r34, 1;
	shl.b32 	%r33, %r33, 1;
	setp.gt.u32 	%p4, %r34, 1;
	mov.u32 	%r34, %r9;
	@%p4 bra 	$L__BB1_4;
$L__BB1_7:
	setp.ge.s32 	%p5, %r2, %r12;
	@%p5 bra 	$L__BB1_9;
	ld.volatile.shared.f64 	%fd7, [%r3];
	st.global.f64 	[%rd1+-8], %fd7;
	ld.volatile.shared.f64 	%fd8, [%r3+8];
	st.global.f64 	[%rd2+-8], %fd8;
$L__BB1_9:
	ret;

}


// ===== COMPILED SASS (sm_100) =====

	.target	sm_100

	.elftype	@"ET_EXEC"


//--------------------- .note.nv.tkinfo           --------------------------
	.section	.note.nv.tkinfo,"",@"SHT_NOTE"
	.sectionflags	@"SHF_NOTE_NV_TKINFO"
	.tkinfo
        /*0018*/ 	.word	0x00000002
        /*0030*/ 	.string	""
        /*0030*/ 	.string	"ptxas"
        /*0030*/ 	.string	"Cuda compilation tools, release 13.0, V13.0.88"
        /*0030*/ 	.string	"Build cuda_13.0.r13.0/compiler.36424714_0"
        /*0030*/ 	.string	"-arch sm_100 -m 64 "



//--------------------- .note.nv.cuinfo           --------------------------
	.section	.note.nv.cuinfo,"",@"SHT_NOTE"
	.sectionflags	@"SHF_NOTE_NV_CUINFO"
        /*0018*/ 	.short	0x0002
        /*001a*/ 	.short	0x0064
        /*001c*/ 	.short	0x0082
	.zero		2


//--------------------- .nv.info                  --------------------------
	.section	.nv.info,"",@"SHT_CUDA_INFO"
	.align	4


	//----- nvinfo : EIATTR_REGCOUNT
	.align		4
        /*0000*/ 	.byte	0x04, 0x2f
        /*0002*/ 	.short	(.L_1 - .L_0)
	.align		4
.L_0:
        /*0004*/ 	.word	index@(_Z6reduceIdEvPT_iii)
        /*0008*/ 	.word	0x00000018


	//----- nvinfo : EIATTR_FRAME_SIZE
	.align		4
.L_1:
        /*000c*/ 	.byte	0x04, 0x11
        /*000e*/ 	.short	(.L_3 - .L_2)
	.align		4
.L_2:
        /*0010*/ 	.word	index@(_Z6reduceIdEvPT_iii)
        /*0014*/ 	.word	0x00000000


	//----- nvinfo : EIATTR_REGCOUNT
	.align		4
.L_3:
        /*0018*/ 	.byte	0x04, 0x2f
        /*001a*/ 	.short	(.L_5 - .L_4)
	.align		4
.L_4:
        /*001c*/ 	.word	index@(_Z10down_sweepIdEvPT_iii)
        /*0020*/ 	.word	0x00000016


	//----- nvinfo : EIATTR_FRAME_SIZE
	.align		4
.L_5:
        /*0024*/ 	.byte	0x04, 0x11
        /*0026*/ 	.short	(.L_7 - .L_6)
	.align		4
.L_6:
        /*0028*/ 	.word	index@($__internal_0_$__cuda_sm20_div_u16)
        /*002c*/ 	.word	0x00000000


	//----- nvinfo : EIATTR_FRAME_SIZE
	.align		4
.L_7:
        /*0030*/ 	.byte	0x04, 0x11
        /*0032*/ 	.short	(.L_9 - .L_8)
	.align		4
.L_8:
        /*0034*/ 	.word	index@(_Z10down_sweepIdEvPT_iii)
        /*0038*/ 	.word	0x00000000


	//----- nvinfo : EIATTR_MIN_STACK_SIZE
	.align		4
.L_9:
        /*003c*/ 	.byte	0x04, 0x12
        /*003e*/ 	.short	(.L_11 - .L_10)
	.align		4
.L_10:
        /*0040*/ 	.word	index@(_Z10down_sweepIdEvPT_iii)
        /*0044*/ 	.word	0x00000000


	//----- nvinfo : EIATTR_MIN_STACK_SIZE
	.align		4
.L_11:
        /*0048*/ 	.byte	0x04, 0x12
        /*004a*/ 	.short	(.L_13 - .L_12)
	.align		4
.L_12:
        /*004c*/ 	.word	index@(_Z6reduceIdEvPT_iii)
        /*0050*/ 	.word	0x00000000
.L_13:


//--------------------- .nv.compat                --------------------------
	.section	.nv.compat,"",@"SHT_CUDA_COMPAT_INFO"
	.align	4
        /*0000*/ 	.byte	0x02, 0x09, 0x00, 0x00, 0x02, 0x02, 0x01, 0x00, 0x02, 0x05, 0x05, 0x00, 0x03, 0x07, 0x01, 0x01
        /*0010*/ 	.byte	0x02, 0x03, 0x00, 0x00, 0x02, 0x06, 0x01, 0x00, 0x04, 0x0b, 0x08, 0x00, 0x01, 0x00, 0x00, 0x00
        /*0020*/ 	.byte	0x00, 0x00, 0x00, 0x00


//--------------------- .nv.info._Z10down_sweepIdEvPT_iii --------------------------
	.section	.nv.info._Z10down_sweepIdEvPT_iii,"",@"SHT_CUDA_INFO"
	.sectionflags	@""
	.align	4


	//----- nvinfo : EIATTR_CUDA_API_VERSION
	.align		4
        /*0000*/ 	.byte	0x04, 0x37
        /*0002*/ 	.short	(.L_15 - .L_14)
.L_14:
        /*0004*/ 	.word	0x00000082


	//----- nvinfo : EIATTR_KPARAM_INFO
	.align		4
.L_15:
        /*0008*/ 	.byte	0x04, 0x17
        /*000a*/ 	.short	(.L_17 - .L_16)
.L_16:
        /*000c*/ 	.word	0x00000000
        /*0010*/ 	.short	0x0003
        /*0012*/ 	.short	0x0010
        /*0014*/ 	.byte	0x00, 0xf0, 0x11, 0x00


	//----- nvinfo : EIATTR_KPARAM_INFO
	.align		4
.L_17:
        /*0018*/ 	.byte	0x04, 0x17
        /*001a*/ 	.short	(.L_19 - .L_18)
.L_18:
        /*001c*/ 	.word	0x00000000
        /*0020*/ 	.short	0x0002
        /*0022*/ 	.short	0x000c
        /*0024*/ 	.byte	0x00, 0xf0, 0x11, 0x00


	//----- nvinfo : EIATTR_KPARAM_INFO
	.align		4
.L_19:
        /*0028*/ 	.byte	0x04, 0x17
        /*002a*/ 	.short	(.L_21 - .L_20)
.L_20:
        /*002c*/ 	.word	0x00000000
        /*0030*/ 	.short	0x0001
        /*0032*/ 	.short	0x0008
        /*0034*/ 	.byte	0x00, 0xf0, 0x11, 0x00


	//----- nvinfo : EIATTR_KPARAM_INFO
	.align		4
.L_21:
        /*0038*/ 	.byte	0x04, 0x17
        /*003a*/ 	.short	(.L_23 - .L_22)
.L_22:
        /*003c*/ 	.word	0x00000000
        /*0040*/ 	.short	0x0000
        /*0042*/ 	.short	0x0000
        /*0044*/ 	.byte	0x00, 0xf5, 0x21, 0x00


	//----- nvinfo : EIATTR_SPARSE_MMA_MASK
	.align		4
.L_23:
        /*0048*/ 	.byte	0x03, 0x50
        /*004a*/ 	.short	0x0000


	//----- nvinfo : EIATTR_MAXREG_COUNT
	.align		4
        /*004c*/ 	.byte	0x03, 0x1b
        /*004e*/ 	.short	0x00ff


	//----- nvinfo : EIATTR_NUM_BARRIERS
	.align		4
        /*0050*/ 	.byte	0x02, 0x4c
        /*0052*/ 	.byte	0x01
	.zero		1


	//----- nvinfo : EIATTR_MERCURY_ISA_VERSION
	.align		4
        /*0054*/ 	.byte	0x03, 0x5f
        /*0056*/ 	.short	0x0101


	//----- nvinfo : EIATTR_VRC_CTA_INIT_COUNT
	.align		4
        /*0058*/ 	.byte	0x02, 0x4a
	.zero		1
	.zero		1


	//----- nvinfo : EIATTR_EXIT_INSTR_OFFSETS
	.align		4
        /*005c*/ 	.byte	0x04, 0x1c
        /*005e*/ 	.short	(.L_25 - .L_24)


	//   ....[0]....
.L_24:
        /*0060*/ 	.word	0x00000390


	//   ....[1]....
        /*0064*/ 	.word	0x000003e0


	//----- nvinfo : EIATTR_CRS_STACK_SIZE
	.align		4
.L_25:
        /*0068*/ 	.byte	0x04, 0x1e
        /*006a*/ 	.short	(.L_27 - .L_26)
.L_26:
        /*006c*/ 	.word	0x00000000


	//----- nvinfo : EIATTR_CBANK_PARAM_SIZE
	.align		4
.L_27:
        /*0070*/ 	.byte	0x03, 0x19
        /*0072*/ 	.short	0x0014


	//----- nvinfo : EIATTR_PARAM_CBANK
	.align		4
        /*0074*/ 	.byte	0x04, 0x0a
        /*0076*/ 	.short	(.L_29 - .L_28)
	.align		4
.L_28:
        /*0078*/ 	.word	index@(.nv.constant0._Z10down_sweepIdEvPT_iii)
        /*007c*/ 	.short	0x0380
        /*007e*/ 	.short	0x0014


	//----- nvinfo : EIATTR_SW_WAR
	.align		4
.L_29:
        /*0080*/ 	.byte	0x04, 0x36
        /*0082*/ 	.short	(.L_31 - .L_30)
.L_30:
        /*0084*/ 	.word	0x00000008
.L_31:


//--------------------- .nv.info._Z6reduceIdEvPT_iii --------------------------
	.section	.nv.info._Z6reduceIdEvPT_iii,"",@"SHT_CUDA_INFO"
	.sectionflags	@""
	.align	4


	//----- nvinfo : EIATTR_CUDA_API_VERSION
	.align		4
        /*0000*/ 	.byte	0x04, 0x37
        /*0002*/ 	.short	(.L_33 - .L_32)
.L_32:
        /*0004*/ 	.word	0x00000082


	//----- nvinfo : EIATTR_KPARAM_INFO
	.align		4
.L_33:
        /*0008*/ 	.byte	0x04, 0x17
        /*000a*/ 	.short	(.L_35 - .L_34)
.L_34:
        /*000c*/ 	.word	0x00000000
        /*0010*/ 	.short	0x0003
        /*0012*/ 	.short	0x0010
        /*0014*/ 	.byte	0x00, 0xf0, 0x11, 0x00


	//----- nvinfo : EIATTR_KPARAM_INFO
	.align		4
.L_35:
        /*0018*/ 	.byte	0x04, 0x17
        /*001a*/ 	.short	(.L_37 - .L_36)
.L_36:
        /*001c*/ 	.word	0x00000000
        /*0020*/ 	.short	0x0002
        /*0022*/ 	.short	0x000c
        /*0024*/ 	.byte	0x00, 0xf0, 0x11, 0x00


	//----- nvinfo : EIATTR_KPARAM_INFO
	.align		4
.L_37:
        /*0028*/ 	.byte	0x04, 0x17
        /*002a*/ 	.short	(.L_39 - .L_38)
.L_38:
        /*002c*/ 	.word	0x00000000
        /*0030*/ 	.short	0x0001
        /*0032*/ 	.short	0x0008
        /*0034*/ 	.byte	0x00, 0xf0, 0x11, 0x00


	//----- nvinfo : EIATTR_KPARAM_INFO
	.align		4
.L_39:
        /*0038*/ 	.byte	0x04, 0x17
        /*003a*/ 	.short	(.L_41 - .L_40)
.L_40:
        /*003c*/ 	.word	0x00000000
        /*0040*/ 	.short	0x0000
        /*0042*/ 	.short	0x0000
        /*0044*/ 	.byte	0x00, 0xf5, 0x21, 0x00


	//----- nvinfo : EIATTR_SPARSE_MMA_MASK
	.align		4
.L_41:
        /*0048*/ 	.byte	0x03, 0x50
        /*004a*/ 	.short	0x0000


	//----- nvinfo : EIATTR_MAXREG_COUNT
	.align		4
        /*004c*/ 	.byte	0x03, 0x1b
        /*004e*/ 	.short	0x00ff


	//----- nvinfo : EIATTR_NUM_BARRIERS
	.align		4
        /*0050*/ 	.byte	0x02, 0x4c
        /*0052*/ 	.byte	0x01
	.zero		1


	//----- nvinfo : EIATTR_MERCURY_ISA_VERSION
	.align		4
        /*0054*/ 	.byte	0x03, 0x5f
        /*0056*/ 	.short	0x0101


	//----- nvinfo : EIATTR_VRC_CTA_INIT_COUNT
	.align		4
        /*0058*/ 	.byte	0x02, 0x4a
	.zero		1
	.zero		1


	//----- nvinfo : EIATTR_EXIT_INSTR_OFFSETS
	.align		4
        /*005c*/ 	.byte	0x04, 0x1c
        /*005e*/ 	.short	(.L_43 - .L_42)


	//   ....[0]....
.L_42:
        /*0060*/ 	.word	0x000005f0


	//   ....[1]....
        /*0064*/ 	.word	0x00000670


	//----- nvinfo : EIATTR_CRS_STACK_SIZE
	.align		4
.L_43:
        /*0068*/ 	.byte	0x04, 0x1e
        /*006a*/ 	.short	(.L_45 - .L_44)
.L_44:
        /*006c*/ 	.word	0x00000000


	//----- nvinfo : EIATTR_CBANK_PARAM_SIZE
	.align		4
.L_45:
        /*0070*/ 	.byte	0x03, 0x19
        /*0072*/ 	.short	0x0014


	//----- nvinfo : EIATTR_PARAM_CBANK
	.align		4
        /*0074*/ 	.byte	0x04, 0x0a
        /*0076*/ 	.short	(.L_47 - .L_46)
	.align		4
.L_46:
        /*0078*/ 	.word	index@(.nv.constant0._Z6reduceIdEvPT_iii)
        /*007c*/ 	.short	0x0380
        /*007e*/ 	.short	0x0014


	//----- nvinfo : EIATTR_SW_WAR
	.align		4
.L_47:
        /*0080*/ 	.byte	0x04, 0x36
        /*0082*/ 	.short	(.L_49 - .L_48)
.L_48:
        /*0084*/ 	.word	0x00000008
.L_49:


//--------------------- .nv.callgraph             --------------------------
	.section	.nv.callgraph,"",@"SHT_CUDA_CALLGRAPH"
	.align	4
	.sectionentsize	8
	.align		4
        /*0000*/ 	.word	0x00000000
	.align		4
        /*0004*/ 	.word	0xffffffff
	.align		4
        /*0008*/ 	.word	0x00000000
	.align		4
        /*000c*/ 	.word	0xfffffffe
	.align		4
        /*0010*/ 	.word	0x00000000
	.align		4
        /*0014*/ 	.word	0xfffffffd
	.align		4
        /*0018*/ 	.word	0x00000000
	.align		4
        /*001c*/ 	.word	0xfffffffc


//--------------------- .text._Z10down_sweepIdEvPT_iii --------------------------
	.section	.text._Z10down_sweepIdEvPT_iii,"ax",@progbits
	.align	128
        .global         _Z10down_sweepIdEvPT_iii
        .type           _Z10down_sweepIdEvPT_iii,@function
        .size           _Z10down_sweepIdEvPT_iii,(.L_x_8 - _Z10down_sweepIdEvPT_iii)
        .other          _Z10down_sweepIdEvPT_iii,@"STO_CUDA_ENTRY STV_DEFAULT"
_Z10down_sweepIdEvPT_iii:
.text._Z10down_sweepIdEvPT_iii:
[----:B------:R-:W-:Y:S01]  /*0000*/  LDC R1, c[0x0][0x37c] ;  /* 0x0000df00ff017b82 */ /* 0x000fe20000000800 */
[----:B------:R-:W0:Y:S01]  /*0010*/  S2R R2, SR_CTAID.X ;  /* 0x0000000000027919 */ /* 0x000e220000002500 */
[----:B------:R-:W1:Y:S06]  /*0020*/  LDCU UR5, c[0x0][0x360] ;  /* 0x00006c00ff0577ac */ /* 0x000e6c0008000800 */
[----:B------:R-:W0:Y:S01]  /*0030*/  S2UR UR4, SR_CTAID.Y ;  /* 0x00000000000479c3 */ /* 0x000e220000002600 */
[----:B------:R-:W1:Y:S01]  /*0040*/  S2R R0, SR_TID.X ;  /* 0x0000000000007919 */ /* 0x000e620000002100 */
[----:B------:R-:W2:Y:S06]  /*0050*/  LDCU.64 UR6, c[0x0][0x358] ;  /* 0x00006b00ff0677ac */ /* 0x000eac0008000a00 */
[----:B------:R-:W0:Y:S08]  /*0060*/  LDC R3, c[0x0][0x370] ;  /* 0x0000dc00ff037b82 */ /* 0x000e300000000800 */
[----:B------:R-:W3:Y:S08]  /*0070*/  LDC R6, c[0x0][0x390] ;  /* 0x0000e400ff067b82 */ /* 0x000ef00000000800 */
[----:B------:R-:W4:Y:S01]  /*0080*/  LDC.64 R4, c[0x0][0x380] ;  /* 0x0000e000ff047b82 */ /* 0x000f220000000a00 */
[----:B0-----:R-:W-:Y:S01]  /*0090*/  IMAD R3, R3, UR4, R2 ;  /* 0x0000000403037c24 */ /* 0x001fe2000f8e0202 */
[----:B------:R-:W0:Y:S03]  /*00a0*/  LDCU UR4, c[0x0][0x38c] ;  /* 0x00007180ff0477ac */ /* 0x000e260008000800 */
[----:B-1----:R-:W-:-:S04]  /*00b0*/  IMAD R3, R3, UR5, R0 ;  /* 0x0000000503037c24 */ /* 0x002fc8000f8e0200 */
[----:B---3--:R-:W-:-:S04]  /*00c0*/  IMAD R3, R3, R6, RZ ;  /* 0x0000000603037224 */ /* 0x008fc800078e02ff */
[----:B------:R-:W-:-:S04]  /*00d0*/  IMAD R3, R3, 0x2, R6 ;  /* 0x0000000203037824 */ /* 0x000fc800078e0206 */
[C---:B----4-:R-:W-:Y:S01]  /*00e0*/  IMAD.WIDE R4, R3.reuse, 0x8, R4 ;  /* 0x0000000803047825 */ /* 0x050fe200078e0204 */
[----:B------:R-:W-:-:S04]  /*00f0*/  IADD3 R17, PT, PT, R3, -0x1, R6 ;  /* 0xffffffff03117810 */ /* 0x000fc80007ffe006 */
[----:B0-----:R-:W-:Y:S01]  /*0100*/  ISETP.GE.AND P0, PT, R17, UR4, PT ;  /* 0x0000000411007c0c */ /* 0x001fe2000bf06270 */
[----:B------:R-:W-:-:S12]  /*0110*/  IMAD.WIDE R2, R6, 0x8, R4 ;  /* 0x0000000806027825 */ /* 0x000fd800078e0204 */
[----:B--2---:R-:W2:Y:S04]  /*0120*/  @!P0 LDG.E.64 R8, desc[UR6][R4.64+-0x8] ;  /* 0xfffff80604088981 */ /* 0x004ea8000c1e1b00 */
[----:B------:R-:W3:Y:S01]  /*0130*/  @!P0 LDG.E.64 R10, desc[UR6][R2.64+-0x8] ;  /* 0xfffff806020a8981 */ /* 0x000ee2000c1e1b00 */
[----:B------:R-:W0:Y:S01]  /*0140*/  S2UR UR5, SR_CgaCtaId ;  /* 0x00000000000579c3 */ /* 0x000e220000008800 */
[----:B------:R-:W-:Y:S02]  /*0150*/  UMOV UR4, 0x400 ;  /* 0x0000040000047882 */ /* 0x000fe40000000000 */
[----:B0-----:R-:W-:Y:S01]  /*0160*/  ULEA UR4, UR5, UR4, 0x18 ;  /* 0x0000000405047291 */ /* 0x001fe2000f8ec0ff */
[----:B------:R-:W0:Y:S05]  /*0170*/  LDCU UR5, c[0x0][0x388] ;  /* 0x00007100ff0577ac */ /* 0x000e2a0008000800 */
[----:B------:R-:W-:Y:S01]  /*0180*/  LEA R6, R0, UR4, 0x4 ;  /* 0x0000000400067c11 */ /* 0x000fe2000f8e20ff */
[----:B0-----:R-:W-:-:S04]  /*0190*/  UISETP.GE.AND UP0, UPT, UR5, 0x1, UPT ;  /* 0x000000010500788c */ /* 0x001fc8000bf06270 */
[----:B--2---:R0:W-:Y:S04]  /*01a0*/  @!P0 STS.64 [R6], R8 ;  /* 0x0000000806008388 */ /* 0x0041e80000000a00 */
[----:B---3--:R0:W-:Y:S01]  /*01b0*/  @!P0 STS.64 [R6+0x8], R10 ;  /* 0x0000080a06008388 */ /* 0x0081e20000000a00 */
[----:B------:R-:W-:Y:S06]  /*01c0*/  BAR.SYNC.DEFER_BLOCKING 0x0 ;  /* 0x0000000000007b1d */ /* 0x000fec0000010000 */
[----:B------:R-:W-:Y:S05]  /*01d0*/  BRA.U !UP0, `(.L_x_0) ;  /* 0x0000000108647547 */ /* 0x000fea000b800000 */
[----:B------:R-:W-:Y:S01]  /*01e0*/  UISETP.LT.U32.AND UP0, UPT, UR5, 0x100, UPT ;  /* 0x000001000500788c */ /* 0x000fe2000bf01070 */
[----:B------:R-:W-:-:S03]  /*01f0*/  MOV R12, 0x230 ;  /* 0x00000230000c7802 */ /* 0x000fc60000000f00 */
[----:B------:R-:W-:-:S06]  /*0200*/  USEL UR5, UR5, 0x100, UP0 ;  /* 0x0000010005057887 */ /* 0x000fcc0008000000 */
[----:B------:R-:W-:-:S07]  /*0210*/  IMAD.U32 R7, RZ, RZ, UR5 ;  /* 0x00000005ff077e24 */ /* 0x000fce000f8e00ff */
[----:B0-----:R-:W-:Y:S05]  /*0220*/  CALL.REL.NOINC `($__internal_0_$__cuda_sm20_div_u16) ;  /* 0x0000000000707944 */ /* 0x001fea0003c00000 */
[----:B------:R-:W-:Y:S02]  /*0230*/  LOP3.LUT R15, R15, 0xffff, RZ, 0xc0, !PT ;  /* 0x0000ffff0f0f7812 */ /* 0x000fe400078ec0ff */
[----:B------:R-:W-:-:S07]  /*0240*/  LEA R14, R0, 0x1, 0x1 ;  /* 0x00000001000e7811 */ /* 0x000fce00078e08ff */
.L_x_3:
[----:B------:R-:W-:Y:S01]  /*0250*/  ISETP.GE.AND P0, PT, R0, R15, PT ;  /* 0x0000000f0000720c */ /* 0x000fe20003f06270 */
[----:B------:R-:W-:-:S12]  /*0260*/  BSSY.RECONVERGENT B0, `(.L_x_1) ;  /* 0x000000b000007945 */ /* 0x000fd80003800200 */
[----:B0-----:R-:W-:Y:S05]  /*0270*/  @P0 BRA `(.L_x_2) ;  /* 0x0000000000240947 */ /* 0x001fea0003800000 */
[----:B------:R-:W-:-:S05]  /*0280*/  IMAD R8, R14, R7, RZ ;  /* 0x000000070e087224 */ /* 0x000fca00078e02ff */
[----:B------:R-:W-:-:S05]  /*0290*/  LEA R16, R8, UR4, 0x3 ;  /* 0x0000000408107c11 */ /* 0x000fca000f8e18ff */
[----:B------:R-:W-:Y:S01]  /*02a0*/  IMAD R19, R7, 0x8, R16 ;  /* 0x0000000807137824 */ /* 0x000fe200078e0210 */
[----:B------:R-:W-:Y:S04]  /*02b0*/  LDS.64 R8, [R16+-0x8] ;  /* 0xfffff80010087984 */ /* 0x000fe80000000a00 */
[----:B------:R-:W0:Y:S04]  /*02c0*/  LDS.64 R10, [R19+-0x8] ;  /* 0xfffff800130a7984 */ /* 0x000e280000000a00 */
[----:B0-----:R-:W-:Y:S04]  /*02d0*/  STS.64 [R16+-0x8], R10 ;  /* 0xfffff80a10007388 */ /* 0x001fe80000000a00 */
[----:B------:R-:W0:Y:S02]  /*02e0*/  LDS.64 R12, [R19+-0x8] ;  /* 0xfffff800130c7984 */ /* 0x000e240000000a00 */
[----:B0-----:R-:W-:-:S07]  /*02f0*/  DADD R8, R8, R12 ;  /* 0x0000000008087229 */ /* 0x001fce000000000c */
[----:B------:R0:W-:Y:S04]  /*0300*/  STS.64 [R19+-0x8], R8 ;  /* 0xfffff80813007388 */ /* 0x0001e80000000a00 */
.L_x_2:
[----:B------:R-:W-:Y:S05]  /*0310*/  BSYNC.RECONVERGENT B0 ;  /* 0x0000000000007941 */ /* 0x000fea0003800200 */
.L_x_1:
[----:B------:R-:W-:Y:S01]  /*0320*/  BAR.SYNC.DEFER_BLOCKING 0x0 ;  /* 0x0000000000007b1d */ /* 0x000fe20000010000 */
[----:B------:R-:W-:Y:S01]  /*0330*/  ISETP.GT.U32.AND P0, PT, R7, 0x1, PT ;  /* 0x000000010700780c */ /* 0x000fe20003f04070 */
[----:B------:R-:W-:Y:S01]  /*0340*/  IMAD.SHL.U32 R15, R15, 0x2, RZ ;  /* 0x000000020f0f7824 */ /* 0x000fe200078e00ff */
[----:B------:R-:W-:-:S11]  /*0350*/  SHF.R.U32.HI R7, RZ, 0x1, R7 ;  /* 0x00000001ff077819 */ /* 0x000fd60000011607 */
[----:B------:R-:W-:Y:S05]  /*0360*/  @P0 BRA `(.L_x_3) ;  /* 0xfffffffc00b80947 */ /* 0x000fea000383ffff */
.L_x_0:
[----:B------:R-:W1:Y:S02]  /*0370*/  LDCU UR5, c[0x0][0x38c] ;  /* 0x00007180ff0577ac */ /* 0x000e640008000800 */
[----:B-1----:R-:W-:-:S13]  /*0380*/  ISETP.GE.AND P0, PT, R17, UR5, PT ;  /* 0x0000000511007c0c */ /* 0x002fda000bf06270 */
[----:B------:R-:W-:Y:S05]  /*0390*/  @P0 EXIT ;  /* 0x000000000000094d */ /* 0x000fea0003800000 */
[----:B0-----:R-:W0:Y:S04]  /*03a0*/  LDS.64 R8, [R6] ;  /* 0x0000000006087984 */ /* 0x001e280000000a00 */
[----:B------:R-:W1:Y:S04]  /*03b0*/  LDS.64 R10, [R6+0x8] ;  /* 0x00000800060a7984 */ /* 0x000e680000000a00 */
[----:B0-----:R-:W-:Y:S04]  /*03c0*/  STG.E.64 desc[UR6][R4.64+-0x8], R8 ;  /* 0xfffff80804007986 */ /* 0x001fe8000c101b06 */
[----:B-1----:R-:W-:Y:S01]  /*03d0*/  STG.E.64 desc[UR6][R2.64+-0x8], R10 ;  /* 0xfffff80a02007986 */ /* 0x002fe2000c101b06 */
[----:B------:R-:W-:Y:S05]  /*03e0*/  EXIT ;  /* 0x000000000000794d */ /* 0x000fea0003800000 */
        .weak           $__internal_0_$__cuda_sm20_div_u16
        .type           $__internal_0_$__cuda_sm20_div_u16,@function
        .size           $__internal_0_$__cuda_sm20_div_u16,(.L_x_8 - $__internal_0_$__cuda_sm20_div_u16)
$__internal_0_$__cuda_sm20_div_u16:
[----:B------:R-:W0:Y:S01]  /*03f0*/  I2F.U16 R8, UR5 ;  /* 0x0000000500087d06 */ /* 0x000e220008101000 */
[----:B------:R-:W-:Y:S01]  /*0400*/  IMAD.MOV.U32 R9, RZ, RZ, 0x4b800000 ;  /* 0x4b800000ff097424 */ /* 0x000fe200078e00ff */
[C---:B0-----:R-:W-:Y:S02]  /*0410*/  FSETP.GEU.AND P1, PT, |R8|.reuse, 1.175494350822287508e-38, PT ;  /* 0x008000000800780b */ /* 0x041fe40003f2e200 */
[----:B------:R-:W-:Y:S02]  /*0420*/  FSETP.GT.AND P0, PT, |R8|, 8.50705917302346158658e+37, PT ;  /* 0x7e8000000800780b */ /* 0x000fe40003f04200 */
[----:B------:R-:W-:-:S04]  /*0430*/  FSEL R9, R9, 1, !P1 ;  /* 0x3f80000009097808 */ /* 0x000fc80004800000 */
[----:B------:R-:W-:Y:S02]  /*0440*/  FSEL R9, R9, 0.25, !P0 ;  /* 0x3e80000009097808 */ /* 0x000fe40004000000 */
[----:B------:R-:W-:-:S03]  /*0450*/  ISETP.NE.U32.AND P0, PT, RZ, UR5, PT ;  /* 0x00000005ff007c0c */ /* 0x000fc6000bf05070 */
[----:B------:R-:W-:Y:S01]  /*0460*/  FMUL R10, R8, R9 ;  /* 0x00000009080a7220 */ /* 0x000fe20000400000 */
[----:B------:R-:W-:-:S05]  /*0470*/  I2FP.F32.U32.RZ R8, 0x100 ;  /* 0x0000010000087845 */ /* 0x000fca000020d000 */
[----:B------:R-:W0:Y:S02]  /*0480*/  MUFU.RCP R10, R10 ;  /* 0x0000000a000a7308 */ /* 0x000e240000001000 */
[----:B0-----:R-:W-:-:S04]  /*0490*/  FMUL R9, R9, R10 ;  /* 0x0000000a09097220 */ /* 0x001fc80000400000 */
[----:B------:R-:W-:-:S04]  /*04a0*/  VIADD R9, R9, 0x2 ;  /* 0x0000000209097836 */ /* 0x000fc80000000000 */
[----:B------:R-:W-:Y:S01]  /*04b0*/  FMUL.RZ R11, R8, R9 ;  /* 0x00000009080b7220 */ /* 0x000fe2000040c000 */
[----:B------:R-:W-:Y:S02]  /*04c0*/  IMAD.MOV.U32 R8, RZ, RZ, R12 ;  /* 0x000000ffff087224 */ /* 0x000fe400078e000c */
[----:B------:R-:W-:-:S03]  /*04d0*/  IMAD.MOV.U32 R9, RZ, RZ, 0x0 ;  /* 0x00000000ff097424 */ /* 0x000fc600078e00ff */
[----:B------:R-:W0:Y:S02]  /*04e0*/  F2I.U32.TRUNC.NTZ R11, R11 ;  /* 0x0000000b000b7305 */ /* 0x000e24000020f000 */
[----:B0-----:R-:W-:Y:S01]  /*04f0*/  LOP3.LUT R15, R11, 0xffff, RZ, 0xc0, !PT ;  /* 0x0000ffff0b0f7812 */ /* 0x001fe200078ec0ff */
[----:B------:R-:W-:Y:S01]  /*0500*/  @!P0 IMAD.MOV.U32 R15, RZ, RZ, -0x1 ;  /* 0xffffffffff0f8424 */ /* 0x000fe200078e00ff */
[----:B------:R-:W-:Y:S06]  /*0510*/  RET.REL.NODEC R8 `(_Z10down_sweepIdEvPT_iii) ;  /* 0xfffffff808b87950 */ /* 0x000fec0003c3ffff */
.L_x_4:
[----:B------:R-:W-:-:S00]  /*0520*/  BRA `(.L_x_4) ;  /* 0xfffffffc00fc7947 */ /* 0x000fc0000383ffff */
[----:B------:R-:W-:-:S00]  /*0530*/  NOP ;  /* 0x0000000000007918 */ /* 0x000fc00000000000 */
        /* <DEDUP_REMOVED lines=12> */
.L_x_8:


//--------------------- .text._Z6reduceIdEvPT_iii --------------------------
	.section	.text._Z6reduceIdEvPT_iii,"ax",@progbits
	.align	128
        .global         _Z6reduceIdEvPT_iii
        .type           _Z6reduceIdEvPT_iii,@function
        .size           _Z6reduceIdEvPT_iii,(.L_x_10 - _Z6reduceIdEvPT_iii)
        .other          _Z6reduceIdEvPT_iii,@"STO_CUDA_ENTRY STV_DEFAULT"
_Z6reduceIdEvPT_iii:
.text._Z6reduceIdEvPT_iii:
[----:B------:R-:W-:Y:S01]  /*0000*/  LDC R1, c[0x0][0x37c] ;  /* 0x0000df00ff017b82 */ /* 0x000fe20000000800 */
[----:B------:R-:W0:Y:S01]  /*0010*/  S2R R2, SR_CTAID.X ;  /* 0x0000000000027919 */ /* 0x000e220000002500 */
[----:B------:R-:W1:Y:S06]  /*0020*/  LDCU UR5, c[0x0][0x360] ;  /* 0x00006c00ff0577ac */ /* 0x000e6c0008000800 */
[----:B------:R-:W0:Y:S01]  /*0030*/  S2UR UR4, SR_CTAID.Y ;  /* 0x00000000000479c3 */ /* 0x000e220000002600 */
[----:B------:R-:W1:Y:S01]  /*0040*/  S2R R0, SR_TID.X ;  /* 0x0000000000007919 */ /* 0x000e620000002100 */
[----:B------:R-:W2:Y:S06]  /*0050*/  LDCU UR6, c[0x0][0x388] ;  /* 0x00007100ff0677ac */ /* 0x000eac0008000800 */
[----:B------:R-:W0:Y:S02]  /*0060*/  LDC R3, c[0x0][0x370] ;  /* 0x0000dc00ff037b82 */ /* 0x000e240000000800 */
[----:B0-----:R-:W-:-:S06]  /*0070*/  IMAD R3, R3, UR4, R2 ;  /* 0x0000000403037c24 */ /* 0x001fcc000f8e0202 */
[----:B------:R-:W0:Y:S01]  /*0080*/  LDC R2, c[0x0][0x390] ;  /* 0x0000e400ff027b82 */ /* 0x000e220000000800 */
[----:B-1----:R-:W-:-:S05]  /*0090*/  IMAD R3, R3, UR5, R0 ;  /* 0x0000000503037c24 */ /* 0x002fca000f8e0200 */
[----:B--2---:R-:W-:Y:S01]  /*00a0*/  ISETP.GE.AND P0, PT, R3, UR6, PT ;  /* 0x0000000603007c0c */ /* 0x004fe2000bf06270 */
[----:B------:R-:W1:-:S12]  /*00b0*/  LDCU.64 UR6, c[0x0][0x358] ;  /* 0x00006b00ff0677ac */ /* 0x000e580008000a00 */
[----:B------:R-:W2:Y:S01]  /*00c0*/  @!P0 LDC.64 R6, c[0x0][0x380] ;  /* 0x0000e000ff068b82 */ /* 0x000ea20000000a00 */
[----:B0-----:R-:W-:-:S04]  /*00d0*/  IMAD R3, R3, R2, RZ ;  /* 0x0000000203037224 */ /* 0x001fc800078e02ff */
[----:B------:R-:W-:-:S04]  /*00e0*/  IMAD R3, R3, 0x2, R2 ;  /* 0x0000000203037824 */ /* 0x000fc800078e0202 */
[----:B--2---:R-:W-:-:S04]  /*00f0*/  @!P0 IMAD.WIDE R6, R3, 0x8, R6 ;  /* 0x0000000803068825 */ /* 0x004fc800078e0206 */
[----:B------:R-:W-:Y:S02]  /*0100*/  @!P0 IMAD.WIDE R8, R2, 0x8, R6 ;  /* 0x0000000802088825 */ /* 0x000fe400078e0206 */
[----:B-1----:R-:W2:Y:S04]  /*0110*/  @!P0 LDG.E.64 R6, desc[UR6][R6.64+-0x8] ;  /* 0xfffff80606068981 */ /* 0x002ea8000c1e1b00 */
[----:B------:R-:W2:Y:S01]  /*0120*/  @!P0 LDG.E.64 R8, desc[UR6][R8.64+-0x8] ;  /* 0xfffff80608088981 */ /* 0x000ea2000c1e1b00 */
[----:B------:R-:W0:Y:S01]  /*0130*/  S2UR UR5, SR_CgaCtaId ;  /* 0x00000000000579c3 */ /* 0x000e220000008800 */
[----:B------:R-:W-:Y:S01]  /*0140*/  UMOV UR4, 0x400 ;  /* 0x0000040000047882 */ /* 0x000fe20000000000 */
[C---:B------:R-:W-:Y:S01]  /*0150*/  ISETP.GT.U32.AND P2, PT, R0.reuse, 0x7f, PT ;  /* 0x0000007f0000780c */ /* 0x040fe20003f44070 */
[----:B------:R-:W-:Y:S01]  /*0160*/  BSSY.RECONVERGENT B0, `(.L_x_5) ;  /* 0x0000046000007945 */ /* 0x000fe20003800200 */
[----:B------:R-:W-:-:S02]  /*0170*/  ISETP.GT.U32.AND P1, PT, R0, 0x3f, PT ;  /* 0x0000003f0000780c */ /* 0x000fc40003f24070 */
[----:B------:R-:W-:Y:S01]  /*0180*/  LEA R4, R0, 0x1, 0x1 ;  /* 0x0000000100047811 */ /* 0x000fe200078e08ff */
[----:B0-----:R-:W-:-:S06]  /*0190*/  ULEA UR4, UR5, UR4, 0x18 ;  /* 0x0000000405047291 */ /* 0x001fcc000f8ec0ff */
[----:B------:R-:W-:-:S05]  /*01a0*/  LEA R5, R0, UR4, 0x3 ;  /* 0x0000000400057c11 */ /* 0x000fca000f8e18ff */
[----:B------:R-:W-:Y:S01]  /*01b0*/  @!P2 IMAD R17, R0, 0x8, R5 ;  /* 0x000000080011a824 */ /* 0x000fe200078e0205 */
[----:B--2---:R-:W-:-:S07]  /*01c0*/  @!P0 DADD R10, R6, R8 ;  /* 0x00000000060a8229 */ /* 0x004fce0000000008 */
[----:B------:R-:W-:Y:S01]  /*01d0*/  @!P0 STS.64 [R5], R10 ;  /* 0x0000000a05008388 */ /* 0x000fe20000000a00 */
[----:B------:R-:W-:Y:S06]  /*01e0*/  BAR.SYNC.DEFER_BLOCKING 0x0 ;  /* 0x0000000000007b1d */ /* 0x000fec0000010000 */
[----:B------:R-:W-:Y:S04]  /*01f0*/  @!P2 LDS.64 R6, [R17] ;  /* 0x000000001106a984 */ /* 0x000fe80000000a00 */
[----:B------:R-:W0:Y:S02]  /*0200*/  @!P2 LDS.64 R8, [R17+0x8] ;  /* 0x000008001108a984 */ /* 0x000e240000000a00 */
[----:B0-----:R-:W-:Y:S01]  /*0210*/  @!P2 DADD R8, R6, R8 ;  /* 0x000000000608a229 */ /* 0x001fe20000000008 */
[----:B------:R-:W-:-:S06]  /*0220*/  LEA R7, R4, UR4, 0x4 ;  /* 0x0000000404077c11 */ /* 0x000fcc000f8e20ff */
[----:B------:R-:W-:Y:S01]  /*0230*/  @!P2 STS.64 [R17+0x8], R8 ;  /* 0x000008081100a388 */ /* 0x000fe20000000a00 */
[----:B------:R-:W-:Y:S01]  /*0240*/  BAR.SYNC.DEFER_BLOCKING 0x0 ;  /* 0x0000000000007b1d */ /* 0x000fe20000010000 */
[----:B------:R-:W-:-:S13]  /*0250*/  ISETP.GT.U32.AND P2, PT, R0, 0x1f, PT ;  /* 0x0000001f0000780c */ /* 0x000fda0003f44070 */
[----:B------:R-:W-:Y:S01]  /*0260*/  @!P2 IMAD R19, R4, 0x10, R7 ;  /* 0x000000100413a824 */ /* 0x000fe200078e0207 */
[----:B------:R-:W-:Y:S04]  /*0270*/  @!P1 LDS.64 R12, [R7+-0x8] ;  /* 0xfffff800070c9984 */ /* 0x000fe80000000a00 */
[----:B------:R-:W0:Y:S02]  /*0280*/  @!P1 LDS.64 R10, [R7+0x8] ;  /* 0x00000800070a9984 */ /* 0x000e240000000a00 */
[----:B0-----:R-:W-:-:S07]  /*0290*/  @!P1 DADD R10, R12, R10 ;  /* 0x000000000c0a9229 */ /* 0x001fce000000000a */
        /* <DEDUP_REMOVED lines=23> */
[----:B------:R-:W-:-:S05]  /*0410*/  ISETP.GT.U32.AND P2, PT, R0, 0x1, PT ;  /* 0x000000010000780c */ /* 0x000fca0003f44070 */
[----:B------:R-:W-:Y:S04]  /*0420*/  @!P1 LDS.64 R12, [R19+-0x8] ;  /* 0xfffff800130c9984 */ /* 0x000fe80000000a00 */
[----:B------:R-:W0:Y:S02]  /*0430*/  @!P1 LDS.64 R14, [R19+0xf8] ;  /* 0x0000f800130e9984 */ /* 0x000e240000000a00 */
[----:B0-----:R-:W-:Y:S02]  /*0440*/  @!P1 DADD R12, R12, R14 ;  /* 0x000000000c0c9229 */ /* 0x001fe4000000000e */
[----:B------:R-:W-:-:S05]  /*0450*/  @!P2 IMAD R15, R4, 0x1f0, R7 ;  /* 0x000001f0040fa824 */ /* 0x000fca00078e0207 */
[----:B------:R-:W-:Y:S01]  /*0460*/  @!P1 STS.64 [R19+0xf8], R12 ;  /* 0x0000f80c13009388 */ /* 0x000fe20000000a00 */
[----:B------:R-:W-:Y:S01]  /*0470*/  BAR.SYNC.DEFER_BLOCKING 0x0 ;  /* 0x0000000000007b1d */ /* 0x000fe20000010000 */
[----:B------:R-:W-:-:S05]  /*0480*/  ISETP.NE.AND P1, PT, R0, RZ, PT ;  /* 0x000000ff0000720c */ /* 0x000fca0003f25270 */
[----:B------:R-:W-:Y:S04]  /*0490*/  @!P2 LDS.64 R6, [R15+-0x8] ;  /* 0xfffff8000f06a984 */ /* 0x000fe80000000a00 */
[----:B------:R-:W0:Y:S02]  /*04a0*/  @!P2 LDS.64 R8, [R15+0x1f8] ;  /* 0x0001f8000f08a984 */ /* 0x000e240000000a00 */
[----:B0-----:R-:W-:-:S07]  /*04b0*/  @!P2 DADD R6, R6, R8 ;  /* 0x000000000606a229 */ /* 0x001fce0000000008 */
[----:B------:R-:W-:Y:S01]  /*04c0*/  @!P2 STS.64 [R15+0x1f8], R6 ;  /* 0x0001f8060f00a388 */ /* 0x000fe20000000a00 */
[----:B------:R-:W-:Y:S06]  /*04d0*/  BAR.SYNC.DEFER_BLOCKING 0x0 ;  /* 0x0000000000007b1d */ /* 0x000fec0000010000 */
[----:B------:R-:W-:Y:S04]  /*04e0*/  @!P1 LDS.64 R8, [UR4+0x3f8] ;  /* 0x0003f804ff089984 */ /* 0x000fe80008000a00 */
[----:B------:R-:W0:Y:S02]  /*04f0*/  @!P1 LDS.64 R10, [UR4+0x7f8] ;  /* 0x0007f804ff0a9984 */ /* 0x000e240008000a00 */
[----:B0-----:R-:W-:-:S07]  /*0500*/  @!P1 DADD R8, R8, R10 ;  /* 0x0000000008089229 */ /* 0x001fce000000000a */
[----:B------:R0:W-:Y:S01]  /*0510*/  @!P1 STS.64 [UR4+0x7f8], R8 ;  /* 0x0007f808ff009988 */ /* 0x0001e20008000a04 */
[----:B------:R-:W-:Y:S06]  /*0520*/  BAR.SYNC.DEFER_BLOCKING 0x0 ;  /* 0x0000000000007b1d */ /* 0x000fec0000010000 */
[----:B------:R-:W-:Y:S05]  /*0530*/  @P0 BRA `(.L_x_6) ;  /* 0x0000000000200947 */ /* 0x000fea0003800000 */
[----:B------:R-:W1:Y:S01]  /*0540*/  LDS.64 R4, [R5] ;  /* 0x0000000005047984 */ /* 0x000e620000000a00 */
[----:B------:R-:W2:Y:S01]  /*0550*/  LDCU.64 UR4, c[0x0][0x380] ;  /* 0x00007000ff0477ac */ /* 0x000ea20008000a00 */
[----:B------:R-:W-:Y:S02]  /*0560*/  SHF.R.S32.HI R7, RZ, 0x1f, R3 ;  /* 0x0000001fff077819 */ /* 0x000fe40000011403 */
[----:B0-----:R-:W-:-:S04]  /*0570*/  IADD3 R8, P0, PT, R3, R2, RZ ;  /* 0x0000000203087210 */ /* 0x001fc80007f1e0ff */
[----:B------:R-:W-:Y:S02]  /*0580*/  LEA.HI.X.SX32 R7, R2, R7, 0x1, P0 ;  /* 0x0000000702077211 */ /* 0x000fe400000f0eff */
[----:B--2---:R-:W-:-:S04]  /*0590*/  LEA R6, P0, R8, UR4, 0x3 ;  /* 0x0000000408067c11 */ /* 0x004fc8000f8018ff */
[----:B------:R-:W-:-:S05]  /*05a0*/  LEA.HI.X R7, R8, UR5, R7, 0x3, P0 ;  /* 0x0000000508077c11 */ /* 0x000fca00080f1c07 */
[----:B-1----:R1:W-:Y:S04]  /*05b0*/  STG.E.64 desc[UR6][R6.64+-0x8], R4 ;  /* 0xfffff80406007986 */ /* 0x0023e8000c101b06 */
.L_x_6:
[----:B------:R-:W-:Y:S05]  /*05c0*/  BSYNC.RECONVERGENT B0 ;  /* 0x0000000000007941 */ /* 0x000fea0003800200 */
.L_x_5:
[----:B------:R-:W2:Y:S02]  /*05d0*/  LDCU UR4, c[0x0][0x38c] ;  /* 0x00007180ff0477ac */ /* 0x000ea40008000800 */
[----:B--2---:R-:W-:-:S13]  /*05e0*/  ISETP.NE.AND P0, PT, R0, UR4, PT ;  /* 0x0000000400007c0c */ /* 0x004fda000bf05270 */
[----:B------:R-:W-:Y:S05]  /*05f0*/  @P0 EXIT ;  /* 0x000000000000094d */ /* 0x000fea0003800000 */
[----:B------:R-:W2:Y:S01]  /*0600*/  LDCU.64 UR4, c[0x0][0x380] ;  /* 0x00007000ff0477ac */ /* 0x000ea20008000a00 */
[----:B-1----:R-:W-:Y:S02]  /*0610*/  SHF.R.S32.HI R5, RZ, 0x1f, R3 ;  /* 0x0000001fff057819 */ /* 0x002fe40000011403 */
[----:B------:R-:W-:-:S04]  /*0620*/  IADD3 R3, P0, PT, R3, R2, RZ ;  /* 0x0000000203037210 */ /* 0x000fc80007f1e0ff */
[----:B------:R-:W-:Y:S02]  /*0630*/  LEA.HI.X.SX32 R2, R2, R5, 0x1, P0 ;  /* 0x0000000502027211 */ /* 0x000fe400000f0eff */
[----:B--2---:R-:W-:-:S04]  /*0640*/  LEA R4, P0, R3, UR4, 0x3 ;  /* 0x0000000403047c11 */ /* 0x004fc8000f8018ff */
[----:B------:R-:W-:-:S05]  /*0650*/  LEA.HI.X R5, R3, UR5, R2, 0x3, P0 ;  /* 0x0000000503057c11 */ /* 0x000fca00080f1c02 */
[----:B------:R-:W-:Y:S01]  /*0660*/  STG.E.64 desc[UR6][R4.64+-0x8], RZ ;  /* 0xfffff8ff04007986 */ /* 0x000fe2000c101b06 */
[----:B------:R-:W-:Y:S05]  /*0670*/  EXIT ;  /* 0x000000000000794d */ /* 0x000fea0003800000 */
.L_x_7:
        /* <DEDUP_REMOVED lines=16> */
.L_x_10:


//--------------------- .nv.shared._Z10down_sweepIdEvPT_iii --------------------------
	.section	.nv.shared._Z10down_sweepIdEvPT_iii,"aw",@nobits
	.sectionflags	@""
	.align	8
.nv.shared._Z10down_sweepIdEvPT_iii:
	.zero		5120


//--------------------- .nv.shared.reserved.0     --------------------------
	.section	.nv.shared.reserved.0,"aw",@nobits
	.weak		__nv_reservedSMEM_offset_0_alias
	.size		__nv_reservedSMEM_offset_0_alias, 0, 64
	.other		__nv_reservedSMEM_offset_0_alias,@"STO_CUDA_RESERVED_SHARED STV_DEFAULT"
__nv_reservedSMEM_offset_0_alias:
	.zero		0
	.zero		64


//--------------------- .nv.shared._Z6reduceIdEvPT_iii --------------------------
	.section	.nv.shared._Z6reduceIdEvPT_iii,"aw",@nobits
	.sectionflags	@""
	.align	8
.nv.shared._Z6reduceIdEvPT_iii:
	.zero		3072


//--------------------- .nv.constant0._Z10down_sweepIdEvPT_iii --------------------------
	.section	.nv.constant0._Z10down_sweepIdEvPT_iii,"a",@progbits
	.sectionflags	@""
	.align	4
.nv.constant0._Z10down_sweepIdEvPT_iii:
	.zero		916


//--------------------- .nv.constant0._Z6reduceIdEvPT_iii --------------------------
	.section	.nv.constant0._Z6reduceIdEvPT_iii,"a",@progbits
	.sectionflags	@""
	.align	4
.nv.constant0._Z6reduceIdEvPT_iii:
	.zero		916


//--------------------- SYMBOLS --------------------------

	.type		.nv.reservedSmem.offset0,@object
	.size		.nv.reservedSmem.offset0,0x4
	.type		.nv.reservedSmem.cap,@object
	.size		.nv.reservedSmem.cap,0x4
